//
// Generated by NVIDIA NVVM Compiler
//
// Compiler Build ID: CL-36424714
// Cuda compilation tools, release 13.0, V13.0.88
// Based on NVVM 20.0.0
//

.version 9.0
.target sm_100
.address_size 64

	// .globl	_Z12kComputeActsPKfPf

.visible .entry _Z12kComputeActsPKfPf(
	.param .u64 .ptr .align 1 _Z12kComputeActsPKfPf_param_0,
	.param .u64 .ptr .align 1 _Z12kComputeActsPKfPf_param_1
)
{
	.reg .b32 	%r<7>;
	.reg .b32 	%f<15>;
	.reg .b64 	%rd<5>;

	ld.param.u64 	%rd1, [_Z12kComputeActsPKfPf_param_1];
	cvta.to.global.u64 	%rd2, %rd1;
	mov.u32 	%r1, %ctaid.x;
	mov.u32 	%r2, %ntid.x;
	mov.u32 	%r3, %tid.x;
	mad.lo.s32 	%r4, %r1, %r2, %r3;
	mul.wide.s32 	%rd3, %r4, 4;
	add.s64 	%rd4, %rd2, %rd3;
	ld.global.f32 	%f1, [%rd4];
	fma.rn.f32 	%f2, %f1, 0fBBBB989D, 0f3F000000;
	cvt.sat.f32.f32 	%f3, %f2;
	mov.f32 	%f4, 0f4B400001;
	mov.f32 	%f5, 0f437C0000;
	fma.rm.f32 	%f6, %f3, %f5, %f4;
	add.f32 	%f7, %f6, 0fCB40007F;
	neg.f32 	%f8, %f7;
	fma.rn.f32 	%f9, %f1, 0fBFB8AA3B, %f8;
	fma.rn.f32 	%f10, %f1, 0fB2A57060, %f9;
	mov.b32 	%r5, %f6;
	shl.b32 	%r6, %r5, 23;
	mov.b32 	%f11, %r6;
	ex2.approx.ftz.f32 	%f12, %f10;
	fma.rn.f32 	%f13, %f12, %f11, 0f3F800000;
	rcp.rn.f32 	%f14, %f13;
	bar.sync 	0;
	st.global.f32 	[%rd4], %f14;
	ret;

}


// ===== COMPILED SASS (sm_100) =====

	.target	sm_100

	.elftype	@"ET_EXEC"


//--------------------- .note.nv.tkinfo           --------------------------
	.section	.note.nv.tkinfo,"",@"SHT_NOTE"
	.sectionflags	@"SHF_NOTE_NV_TKINFO"
	.tkinfo
        /*0018*/ 	.word	0x00000002
        /*0030*/ 	.string	""
        /*0030*/ 	.string	"ptxas"
        /*0030*/ 	.string	"Cuda compilation tools, release 13.0, V13.0.88"
        /*0030*/ 	.string	"Build cuda_13.0.r13.0/compiler.36424714_0"
        /*0030*/ 	.string	"-arch sm_100 -m 64 "



//--------------------- .note.nv.cuinfo           --------------------------
	.section	.note.nv.cuinfo,"",@"SHT_NOTE"
	.sectionflags	@"SHF_NOTE_NV_CUINFO"
        /*0018*/ 	.short	0x0002
        /*001a*/ 	.short	0x0064
        /*001c*/ 	.short	0x0082
	.zero		2


//--------------------- .nv.info                  --------------------------
	.section	.nv.info,"",@"SHT_CUDA_INFO"
	.align	4


	//----- nvinfo : EIATTR_REGCOUNT
	.align		4
        /*0000*/ 	.byte	0x04, 0x2f
        /*0002*/ 	.short	(.L_1 - .L_0)
	.align		4
.L_0:
        /*0004*/ 	.word	index@(_Z12kComputeActsPKfPf)
        /*0008*/ 	.word	0x0000000f


	//----- nvinfo : EIATTR_FRAME_SIZE
	.align		4
.L_1:
        /*000c*/ 	.byte	0x04, 0x11
        /*000e*/ 	.short	(.L_3 - .L_2)
	.align		4
.L_2:
        /*0010*/ 	.word	index@($__internal_0_$__cuda_sm20_rcp_rn_f32_slowpath)
        /*0014*/ 	.word	0x00000000


	//----- nvinfo : EIATTR_FRAME_SIZE
	.align		4
.L_3:
        /*0018*/ 	.byte	0x04, 0x11
        /*001a*/ 	.short	(.L_5 - .L_4)
	.align		4
.L_4:
        /*001c*/ 	.word	index@(_Z12kComputeActsPKfPf)
        /*0020*/ 	.word	0x00000000


	//----- nvinfo : EIATTR_MIN_STACK_SIZE
	.align		4
.L_5:
        /*0024*/ 	.byte	0x04, 0x12
        /*0026*/ 	.short	(.L_7 - .L_6)
	.align		4
.L_6:
        /*0028*/ 	.word	index@(_Z12kComputeActsPKfPf)
        /*002c*/ 	.word	0x00000000
.L_7:


//--------------------- .nv.compat                --------------------------
	.section	.nv.compat,"",@"SHT_CUDA_COMPAT_INFO"
	.align	4
        /*0000*/ 	.byte	0x02, 0x09, 0x00, 0x00, 0x02, 0x02, 0x01, 0x00, 0x02, 0x05, 0x05, 0x00, 0x03, 0x07, 0x01, 0x01
        /*0010*/ 	.byte	0x02, 0x03, 0x00, 0x00, 0x02, 0x06, 0x01, 0x00, 0x04, 0x0b, 0x08, 0x00, 0x09, 0x00, 0x00, 0x00
        /*0020*/ 	.byte	0x00, 0x00, 0x00, 0x00


//--------------------- .nv.info._Z12kComputeActsPKfPf --------------------------
	.section	.nv.info._Z12kComputeActsPKfPf,"",@"SHT_CUDA_INFO"
	.sectionflags	@""
	.align	4


	//----- nvinfo : EIATTR_CUDA_API_VERSION
	.align		4
        /*0000*/ 	.byte	0x04, 0x37
        /*0002*/ 	.short	(.L_9 - .L_8)
.L_8:
        /*0004*/ 	.word	0x00000082


	//----- nvinfo : EIATTR_KPARAM_INFO
	.align		4
.L_9:
        /*0008*/ 	.byte	0x04, 0x17
        /*000a*/ 	.short	(.L_11 - .L_10)
.L_10:
        /*000c*/ 	.word	0x00000000
        /*0010*/ 	.short	0x0001
        /*0012*/ 	.short	0x0008
        /*0014*/ 	.byte	0x00, 0xf5, 0x21, 0x00


	//----- nvinfo : EIATTR_KPARAM_INFO
	.align		4
.L_11:
        /*0018*/ 	.byte	0x04, 0x17
        /*001a*/ 	.short	(.L_13 - .L_12)
.L_12:
        /*001c*/ 	.word	0x00000000
        /*0020*/ 	.short	0x0000
        /*0022*/ 	.short	0x0000
        /*0024*/ 	.byte	0x00, 0xf5, 0x21, 0x00


	//----- nvinfo : EIATTR_SPARSE_MMA_MASK
	.align		4
.L_13:
        /*0028*/ 	.byte	0x03, 0x50
        /*002a*/ 	.short	0x0000


	//----- nvinfo : EIATTR_MAXREG_COUNT
	.align		4
        /*002c*/ 	.byte	0x03, 0x1b
        /*002e*/ 	.short	0x00ff


	//----- nvinfo : EIATTR_NUM_BARRIERS
	.align		4
        /*0030*/ 	.byte	0x02, 0x4c
        /*0032*/ 	.byte	0x01
	.zero		1


	//----- nvinfo : EIATTR_MERCURY_ISA_VERSION
	.align		4
        /*0034*/ 	.byte	0x03, 0x5f
        /*0036*/ 	.short	0x0101


	//----- nvinfo : EIATTR_VRC_CTA_INIT_COUNT
	.align		4
        /*0038*/ 	.byte	0x02, 0x4a
	.zero		1
	.zero		1


	//----- nvinfo : EIATTR_EXIT_INSTR_OFFSETS
	.align		4
        /*003c*/ 	.byte	0x04, 0x1c
        /*003e*/ 	.short	(.L_15 - .L_14)


	//   ....[0]....
.L_14:
        /*0040*/ 	.word	0x00000220


	//----- nvinfo : EIATTR_CRS_STACK_SIZE
	.align		4
.L_15:
        /*0044*/ 	.byte	0x04, 0x1e
        /*0046*/ 	.short	(.L_17 - .L_16)
.L_16:
        /*0048*/ 	.word	0x00000000


	//----- nvinfo : EIATTR_CBANK_PARAM_SIZE
	.align		4
.L_17:
        /*004c*/ 	.byte	0x03, 0x19
        /*004e*/ 	.short	0x0010


	//----- nvinfo : EIATTR_PARAM_CBANK
	.align		4
        /*0050*/ 	.byte	0x04, 0x0a
        /*0052*/ 	.short	(.L_19 - .L_18)
	.align		4
.L_18:
        /*0054*/ 	.word	index@(.nv.constant0._Z12kComputeActsPKfPf)
        /*0058*/ 	.short	0x0380
        /*005a*/ 	.short	0x0010


	//----- nvinfo : EIATTR_SW_WAR
	.align		4
.L_19:
        /*005c*/ 	.byte	0x04, 0x36
        /*005e*/ 	.short	(.L_21 - .L_20)
.L_20:
        /*0060*/ 	.word	0x00000008
.L_21:


//--------------------- .nv.callgraph             --------------------------
	.section	.nv.callgraph,"",@"SHT_CUDA_CALLGRAPH"
	.align	4
	.sectionentsize	8
	.align		4
        /*0000*/ 	.word	0x00000000
	.align		4
        /*0004*/ 	.word	0xffffffff
	.align		4
        /*0008*/ 	.word	0x00000000
	.align		4
        /*000c*/ 	.word	0xfffffffe
	.align		4
        /*0010*/ 	.word	0x00000000
	.align		4
        /*0014*/ 	.word	0xfffffffd
	.align		4
        /*0018*/ 	.word	0x00000000
	.align		4
        /*001c*/ 	.word	0xfffffffc


//--------------------- .text._Z12kComputeActsPKfPf --------------------------
	.section	.text._Z12kComputeActsPKfPf,"ax",@progbits
	.align	128
        .global         _Z12kComputeActsPKfPf
        .type           _Z12kComputeActsPKfPf,@function
        .size           _Z12kComputeActsPKfPf,(.L_x_8 - _Z12kComputeActsPKfPf)
        .other          _Z12kComputeActsPKfPf,@"STO_CUDA_ENTRY STV_DEFAULT"
_Z12kComputeActsPKfPf:
.text._Z12kComputeActsPKfPf:
[----:B------:R-:W-:Y:S01]  /*0000*/  LDC R1, c[0x0][0x37c] ;  /* 0x0000df00ff017b82 */ /* 0x000fe20000000800 */
[----:B------:R-:W0:Y:S07]  /*0010*/  S2R R0, SR_TID.X ;  /* 0x0000000000007919 */ /* 0x000e2e0000002100 */
[----:B------:R-:W0:Y:S01]  /*0020*/  S2UR UR6, SR_CTAID.X ;  /* 0x00000000000679c3 */ /* 0x000e220000002500 */
[----:B------:R-:W1:Y:S07]  /*0030*/  LDCU.64 UR4, c[0x0][0x358] ;  /* 0x00006b00ff0477ac */ /* 0x000e6e0008000a00 */
[----:B------:R-:W0:Y:S08]  /*0040*/  LDC R3, c[0x0][0x360] ;  /* 0x0000d800ff037b82 */ /* 0x000e300000000800 */
[----:B------:R-:W2:Y:S01]  /*0050*/  LDC.64 R4, c[0x0][0x388] ;  /* 0x0000e200ff047b82 */ /* 0x000ea20000000a00 */
[----:B0-----:R-:W-:-:S04]  /*0060*/  IMAD R3, R3, UR6, R0 ;  /* 0x0000000603037c24 */ /* 0x001fc8000f8e0200 */
[----:B--2---:R-:W-:-:S05]  /*0070*/  IMAD.WIDE R4, R3, 0x4, R4 ;  /* 0x0000000403047825 */ /* 0x004fca00078e0204 */
[----:B-1----:R-:W2:Y:S01]  /*0080*/  LDG.E R0, desc[UR4][R4.64] ;  /* 0x0000000404007981 */ /* 0x002ea2000c1e1900 */
[----:B------:R-:W-:Y:S01]  /*0090*/  IMAD.MOV.U32 R3, RZ, RZ, 0x3bbb989d ;  /* 0x3bbb989dff037424 */ /* 0x000fe200078e00ff */
[----:B------:R-:W-:Y:S01]  /*00a0*/  BSSY.RECONVERGENT B0, `(.L_x_0) ;  /* 0x0000015000007945 */ /* 0x000fe20003800200 */
[----:B------:R-:W-:Y:S02]  /*00b0*/  IMAD.MOV.U32 R7, RZ, RZ, 0x437c0000 ;  /* 0x437c0000ff077424 */ /* 0x000fe400078e00ff */
[----:B--2---:R-:W-:-:S04]  /*00c0*/  FFMA.SAT R2, R0, -R3, 0.5 ;  /* 0x3f00000000027423 */ /* 0x004fc80000002803 */
[----:B------:R-:W-:-:S04]  /*00d0*/  FFMA.RM R2, R2, R7, 12582913 ;  /* 0x4b40000102027423 */ /* 0x000fc80000004007 */
[C---:B------:R-:W-:Y:S01]  /*00e0*/  FADD R3, R2.reuse, -12583039 ;  /* 0xcb40007f02037421 */ /* 0x040fe20000000000 */
[----:B------:R-:W-:-:S03]  /*00f0*/  SHF.L.U32 R2, R2, 0x17, RZ ;  /* 0x0000001702027819 */ /* 0x000fc600000006ff */
[----:B------:R-:W-:-:S04]  /*0100*/  FFMA R3, R0, -1.4426950216293334961, -R3 ;  /* 0xbfb8aa3b00037823 */ /* 0x000fc80000000803 */
[----:B------:R-:W-:-:S06]  /*0110*/  FFMA R3, R0, -1.925963033500011079e-08, R3 ;  /* 0xb2a5706000037823 */ /* 0x000fcc0000000003 */
[----:B------:R-:W0:Y:S02]  /*0120*/  MUFU.EX2 R3, R3 ;  /* 0x0000000300037308 */ /* 0x000e240000000800 */
[----:B0-----:R-:W-:-:S04]  /*0130*/  FFMA R0, R2, R3, 1 ;  /* 0x3f80000002007423 */ /* 0x001fc80000000003 */
[----:B------:R-:W-:-:S05]  /*0140*/  VIADD R2, R0, 0x1800000 ;  /* 0x0180000000027836 */ /* 0x000fca0000000000 */
[----:B------:R-:W-:-:S04]  /*0150*/  LOP3.LUT R2, R2, 0x7f800000, RZ, 0xc0, !PT ;  /* 0x7f80000002027812 */ /* 0x000fc800078ec0ff */
[----:B------:R-:W-:-:S13]  /*0160*/  ISETP.GT.U32.AND P0, PT, R2, 0x1ffffff, PT ;  /* 0x01ffffff0200780c */ /* 0x000fda0003f04070 */
[----:B------:R-:W-:Y:S05]  /*0170*/  @P0 BRA `(.L_x_1) ;  /* 0x00000000000c0947 */ /* 0x000fea0003800000 */
[----:B------:R-:W-:-:S07]  /*0180*/  MOV R6, 0x1a0 ;  /* 0x000001a000067802 */ /* 0x000fce0000000f00 */
[----:B------:R-:W-:Y:S05]  /*0190*/  CALL.REL.NOINC `($__internal_0_$__cuda_sm20_rcp_rn_f32_slowpath) ;  /* 0x0000000000247944 */ /* 0x000fea0003c00000 */
[----:B------:R-:W-:Y:S05]  /*01a0*/  BRA `(.L_x_2) ;  /* 0x0000000000107947 */ /* 0x000fea0003800000 */
.L_x_1:
[----:B------:R-:W0:Y:S02]  /*01b0*/  MUFU.RCP R3, R0 ;  /* 0x0000000000037308 */ /* 0x000e240000001000 */
[----:B0-----:R-:W-:-:S04]  /*01c0*/  FFMA R2, R0, R3, -1 ;  /* 0xbf80000000027423 */ /* 0x001fc80000000003 */
[----:B------:R-:W-:-:S04]  /*01d0*/  FADD.FTZ R2, -R2, -RZ ;  /* 0x800000ff02027221 */ /* 0x000fc80000010100 */
[----:B------:R-:W-:-:S07]  /*01e0*/  FFMA R3, R3, R2, R3 ;  /* 0x0000000203037223 */ /* 0x000fce0000000003 */
.L_x_2:
[----:B------:R-:W-:Y:S05]  /*01f0*/  BSYNC.RECONVERGENT B0 ;  /* 0x0000000000007941 */ /* 0x000fea0003800200 */
.L_x_0:
[----:B------:R-:W-:Y:S06]  /*0200*/  BAR.SYNC.DEFER_BLOCKING 0x0 ;  /* 0x0000000000007b1d */ /* 0x000fec0000010000 */
[----:B------:R-:W-:Y:S01]  /*0210*/  STG.E desc[UR4][R4.64], R3 ;  /* 0x0000000304007986 */ /* 0x000fe2000c101904 */
[----:B------:R-:W-:Y:S05]  /*0220*/  EXIT ;  /* 0x000000000000794d */ /* 0x000fea0003800000 */
        .weak           $__internal_0_$__cuda_sm20_rcp_rn_f32_slowpath
        .type           $__internal_0_$__cuda_sm20_rcp_rn_f32_slowpath,@function
        .size           $__internal_0_$__cuda_sm20_rcp_rn_f32_slowpath,(.L_x_8 - $__internal_0_$__cuda_sm20_rcp_rn_f32_slowpath)
$__internal_0_$__cuda_sm20_rcp_rn_f32_slowpath:
[----:B------:R-:W-:Y:S01]  /*0230*/  IMAD.SHL.U32 R2, R0, 0x2, RZ ;  /* 0x0000000200027824 */ /* 0x000fe200078e00ff */
[----:B------:R-:W-:Y:S04]  /*0240*/  BSSY.RECONVERGENT B1, `(.L_x_3) ;  /* 0x0000030000017945 */ /* 0x000fe80003800200 */
[----:B------:R-:W-:-:S04]  /*0250*/  SHF.R.U32.HI R2, RZ, 0x18, R2 ;  /* 0x00000018ff027819 */ /* 0x000fc80000011602 */
[----:B------:R-:W-:-:S13]  /*0260*/  ISETP.NE.U32.AND P0, PT, R2, RZ, PT ;  /* 0x000000ff0200720c */ /* 0x000fda0003f05070 */
[----:B------:R-:W-:Y:S05]  /*0270*/  @P0 BRA `(.L_x_4) ;  /* 0x0000000000280947 */ /* 0x000fea0003800000 */
[----:B------:R-:W-:-:S04]  /*0280*/  SHF.L.U32 R2, R0, 0x1, RZ ;  /* 0x0000000100027819 */ /* 0x000fc800000006ff */
[----:B------:R-:W-:-:S13]  /*0290*/  ISETP.NE.AND P0, PT, R2, RZ, PT ;  /* 0x000000ff0200720c */ /* 0x000fda0003f05270 */
[----:B------:R-:W-:Y:S01]  /*02a0*/  @P0 FFMA R7, R0, 1.84467440737095516160e+19, RZ ;  /* 0x5f80000000070823 */ /* 0x000fe200000000ff */
[----:B------:R-:W-:Y:S08]  /*02b0*/  @!P0 MUFU.RCP R3, R0 ;  /* 0x0000000000038308 */ /* 0x000ff00000001000 */
[----:B------:R-:W0:Y:S02]  /*02c0*/  @P0 MUFU.RCP R2, R7 ;  /* 0x0000000700020308 */ /* 0x000e240000001000 */
[----:B0-----:R-:W-:-:S04]  /*02d0*/  @P0 FFMA R8, R7, R2, -1 ;  /* 0xbf80000007080423 */ /* 0x001fc80000000002 */
[----:B------:R-:W-:-:S04]  /*02e0*/  @P0 FADD.FTZ R9, -R8, -RZ ;  /* 0x800000ff08090221 */ /* 0x000fc80000010100 */
[----:B------:R-:W-:-:S04]  /*02f0*/  @P0 FFMA R2, R2, R9, R2 ;  /* 0x0000000902020223 */ /* 0x000fc80000000002 */
[----:B------:R-:W-:Y:S01]  /*0300*/  @P0 FFMA R3, R2, 1.84467440737095516160e+19, RZ ;  /* 0x5f80000002030823 */ /* 0x000fe200000000ff */
[----:B------:R-:W-:Y:S06]  /*0310*/  BRA `(.L_x_5) ;  /* 0x0000000000887947 */ /* 0x000fec0003800000 */
.L_x_4:
[----:B------:R-:W-:-:S05]  /*0320*/  VIADD R3, R2, 0xffffff03 ;  /* 0xffffff0302037836 */ /* 0x000fca0000000000 */
[----:B------:R-:W-:-:S13]  /*0330*/  ISETP.GT.U32.AND P0, PT, R3, 0x1, PT ;  /* 0x000000010300780c */ /* 0x000fda0003f04070 */
[----:B------:R-:W-:Y:S05]  /*0340*/  @P0 BRA `(.L_x_6) ;  /* 0x0000000000780947 */ /* 0x000fea0003800000 */
[----:B------:R-:W-:Y:S01]  /*0350*/  LOP3.LUT R7, R0, 0x7fffff, RZ, 0xc0, !PT ;  /* 0x007fffff00077812 */ /* 0x000fe200078ec0ff */
[----:B------:R-:W-:-:S03]  /*0360*/  HFMA2 R12, -RZ, RZ, 0, 1.78813934326171875e-07 ;  /* 0x00000003ff0c7431 */ /* 0x000fc600000001ff */
[----:B------:R-:W-:-:S04]  /*0370*/  LOP3.LUT R7, R7, 0x3f800000, RZ, 0xfc, !PT ;  /* 0x3f80000007077812 */ /* 0x000fc800078efcff */
[----:B------:R-:W0:Y:S01]  /*0380*/  MUFU.RCP R8, R7 ;  /* 0x0000000700087308 */ /* 0x000e220000001000 */
[----:B------:R-:W-:Y:S01]  /*0390*/  SHF.L.U32 R11, R12, R3, RZ ;  /* 0x000000030c0b7219 */ /* 0x000fe200000006ff */
[----:B0-----:R-:W-:-:S04]  /*03a0*/  FFMA R9, R7, R8, -1 ;  /* 0xbf80000007097423 */ /* 0x001fc80000000008 */
[----:B------:R-:W-:-:S04]  /*03b0*/  FADD.FTZ R9, -R9, -RZ ;  /* 0x800000ff09097221 */ /* 0x000fc80000010100 */
[CCC-:B------:R-:W-:Y:S01]  /*03c0*/  FFMA.RM R10, R8.reuse, R9.reuse, R8.reuse ;  /* 0x00000009080a7223 */ /* 0x1c0fe20000004008 */
[----:B------:R-:W-:-:S04]  /*03d0*/  FFMA.RP R9, R8, R9, R8 ;  /* 0x0000000908097223 */ /* 0x000fc80000008008 */
[C---:B------:R-:W-:Y:S02]  /*03e0*/  LOP3.LUT R8, R10.reuse, 0x7fffff, RZ, 0xc0, !PT ;  /* 0x007fffff0a087812 */ /* 0x040fe400078ec0ff */
[----:B------:R-:W-:Y:S02]  /*03f0*/  FSETP.NEU.FTZ.AND P0, PT, R10, R9, PT ;  /* 0x000000090a00720b */ /* 0x000fe40003f1d000 */
[----:B------:R-:W-:Y:S02]  /*0400*/  LOP3.LUT R8, R8, 0x800000, RZ, 0xfc, !PT ;  /* 0x0080000008087812 */ /* 0x000fe400078efcff */
[----:B------:R-:W-:Y:S02]  /*0410*/  SEL R9, RZ, 0xffffffff, !P0 ;  /* 0xffffffffff097807 */ /* 0x000fe40004000000 */
[----:B------:R-:W-:-:S03]  /*0420*/  LOP3.LUT R10, R11, R8, RZ, 0xc0, !PT ;  /* 0x000000080b0a7212 */ /* 0x000fc600078ec0ff */
[----:B------:R-:W-:Y:S01]  /*0430*/  IMAD.MOV R9, RZ, RZ, -R9 ;  /* 0x000000ffff097224 */ /* 0x000fe200078e0a09 */
[----:B------:R-:W-:-:S04]  /*0440*/  SHF.R.U32.HI R10, RZ, R3, R10 ;  /* 0x00000003ff0a7219 */ /* 0x000fc8000001160a */
[----:B------:R-:W-:Y:S02]  /*0450*/  LOP3.LUT P1, RZ, R9, R3, R8, 0xf8, !PT ;  /* 0x0000000309ff7212 */ /* 0x000fe4000782f808 */
[C---:B------:R-:W-:Y:S02]  /*0460*/  LOP3.LUT P0, RZ, R10.reuse, 0x1, RZ, 0xc0, !PT ;  /* 0x000000010aff7812 */ /* 0x040fe4000780c0ff */
[----:B------:R-:W-:-:S04]  /*0470*/  LOP3.LUT P2, RZ, R10, 0x2, RZ, 0xc0, !PT ;  /* 0x000000020aff7812 */ /* 0x000fc8000784c0ff */
[----:B------:R-:W-:Y:S02]  /*0480*/  PLOP3.LUT P0, PT, P0, P1, P2, 0xe0, 0x0 ;  /* 0x000000000000781c */ /* 0x000fe40000703c20 */
[----:B------:R-:W-:Y:S02]  /*0490*/  LOP3.LUT P1, RZ, R0, 0x7fffff, RZ, 0xc0, !PT ;  /* 0x007fffff00ff7812 */ /* 0x000fe4000782c0ff */
[----:B------:R-:W-:-:S04]  /*04a0*/  SEL R3, RZ, 0x1, !P0 ;  /* 0x00000001ff037807 */ /* 0x000fc80004000000 */
[----:B------:R-:W-:-:S04]  /*04b0*/  IADD3 R3, PT, PT, -R3, RZ, RZ ;  /* 0x000000ff03037210 */ /* 0x000fc80007ffe1ff */
[----:B------:R-:W-:Y:S01]  /*04c0*/  ISETP.GE.AND P0, PT, R3, RZ, PT ;  /* 0x000000ff0300720c */ /* 0x000fe20003f06270 */
[----:B------:R-:W-:-:S05]  /*04d0*/  VIADD R3, R2, 0xffffff04 ;  /* 0xffffff0402037836 */ /* 0x000fca0000000000 */
[----:B------:R-:W-:-:S07]  /*04e0*/  SHF.R.U32.HI R3, RZ, R3, R8 ;  /* 0x00000003ff037219 */ /* 0x000fce0000011608 */
[----:B------:R-:W-:-:S05]  /*04f0*/  @!P0 IADD3 R3, PT, PT, R3, 0x1, RZ ;  /* 0x0000000103038810 */ /* 0x000fca0007ffe0ff */
[----:B------:R-:W-:-:S05]  /*0500*/  @!P1 IMAD.SHL.U32 R3, R3, 0x2, RZ ;  /* 0x0000000203039824 */ /* 0x000fca00078e00ff */
[----:B------:R-:W-:Y:S01]  /*0510*/  LOP3.LUT R3, R3, 0x80000000, R0, 0xf8, !PT ;  /* 0x8000000003037812 */ /* 0x000fe200078ef800 */
[----:B------:R-:W-:Y:S06]  /*0520*/  BRA `(.L_x_5) ;  /* 0x0000000000047947 */ /* 0x000fec0003800000 */
.L_x_6:
[----:B------:R0:W1:Y:S02]  /*0530*/  MUFU.RCP R3, R0 ;  /* 0x0000000000037308 */ /* 0x0000640000001000 */
.L_x_5:
[----:B------:R-:W-:Y:S05]  /*0540*/  BSYNC.RECONVERGENT B1 ;  /* 0x0000000000017941 */ /* 0x000fea0003800200 */
.L_x_3:
[----:B------:R-:W-:-:S04]  /*0550*/  MOV R7, 0x0 ;  /* 0x0000000000077802 */ /* 0x000fc80000000f00 */
[----:B01----:R-:W-:Y:S05]  /*0560*/  RET.REL.NODEC R6 `(_Z12kComputeActsPKfPf) ;  /* 0xfffffff806a47950 */ /* 0x003fea0003c3ffff */
.L_x_7:
[----:B------:R-:W-:-:S00]  /*0570*/  BRA `(.L_x_7) ;  /* 0xfffffffc00fc7947 */ /* 0x000fc0000383ffff */
[----:B------:R-:W-:-:S00]  /*0580*/  NOP ;  /* 0x0000000000007918 */ /* 0x000fc00000000000 */
[----:B------:R-:W-:-:S00]  /*0590*/  NOP ;  /* 0x0000000000007918 */ /* 0x000fc00000000000 */
[----:B------:R-:W-:-:S00]  /*05a0*/  NOP ;  /* 0x0000000000007918 */ /* 0x000fc00000000000 */
[----:B------:R-:W-:-:S00]  /*05b0*/  NOP ;  /* 0x0000000000007918 */ /* 0x000fc00000000000 */
[----:B------:R-:W-:-:S00]  /*05c0*/  NOP ;  /* 0x0000000000007918 */ /* 0x000fc00000000000 */
[----:B------:R-:W-:-:S00]  /*05d0*/  NOP ;  /* 0x0000000000007918 */ /* 0x000fc00000000000 */
[----:B------:R-:W-:-:S00]  /*05e0*/  NOP ;  /* 0x0000000000007918 */ /* 0x000fc00000000000 */
[----:B------:R-:W-:-:S00]  /*05f0*/  NOP ;  /* 0x0000000000007918 */ /* 0x000fc00000000000 */
.L_x_8:


//--------------------- .nv.shared.reserved.0     --------------------------
	.section	.nv.shared.reserved.0,"aw",@nobits
	.weak		__nv_reservedSMEM_offset_0_alias
	.size		__nv_reservedSMEM_offset_0_alias, 0, 64
	.other		__nv_reservedSMEM_offset_0_alias,@"STO_CUDA_RESERVED_SHARED STV_DEFAULT"
__nv_reservedSMEM_offset_0_alias:
	.zero		0
	.zero		64


//--------------------- .nv.constant0._Z12kComputeActsPKfPf --------------------------
	.section	.nv.constant0._Z12kComputeActsPKfPf,"a",@progbits
	.sectionflags	@""
	.align	4
.nv.constant0._Z12kComputeActsPKfPf:
	.zero		912


//--------------------- SYMBOLS --------------------------

	.type		.nv.reservedSmem.offset0,@object
	.size		.nv.reservedSmem.offset0,0x4
